	.headerflags	@"EF_CUDA_TEXMODE_UNIFIED EF_CUDA_64BIT_ADDRESS EF_CUDA_ACCELERATORS EF_CUDA_SM90 EF_CUDA_VIRTUAL_SM(EF_CUDA_SM90)"
	.elftype	@"ET_EXEC"


//--------------------- .nv.info                  --------------------------
	.section	.nv.info,"",@"SHT_CUDA_INFO"
	.align	4


	//----- nvinfo : EIATTR_REGCOUNT
	.align		4
        /*0000*/ 	.byte	0x04, 0x2f
        /*0002*/ 	.short	(.L_1 - .L_0)
	.align		4
.L_0:
        /*0004*/ 	.word	index@(triton_poi_fused_bmm_6)
        /*0008*/ 	.word	0x0000000c


	//----- nvinfo : EIATTR_MIN_STACK_SIZE
	.align		4
.L_1:
        /*000c*/ 	.byte	0x04, 0x12
        /*000e*/ 	.short	(.L_3 - .L_2)
	.align		4
.L_2:
        /*0010*/ 	.word	index@(triton_poi_fused_bmm_6)
        /*0014*/ 	.word	0x00000000


	//----- nvinfo : EIATTR_FRAME_SIZE
	.align		4
.L_3:
        /*0018*/ 	.byte	0x04, 0x11
        /*001a*/ 	.short	(.L_5 - .L_4)
	.align		4
.L_4:
        /*001c*/ 	.word	index@(triton_poi_fused_bmm_6)
        /*0020*/ 	.word	0x00000000


	//----- nvinfo : EIATTR_MIN_STACK_SIZE
	.align		4
.L_5:
        /*0024*/ 	.byte	0x04, 0x12
        /*0026*/ 	.short	(.L_7 - .L_6)
	.align		4
.L_6:
        /*0028*/ 	.word	index@(triton_poi_fused_bmm_6)
        /*002c*/ 	.word	0x00000000
.L_7:


//--------------------- .nv.info.triton_poi_fused_bmm_6 --------------------------
	.section	.nv.info.triton_poi_fused_bmm_6,"",@"SHT_CUDA_INFO"
	.sectionflags	@""
	.align	4


	//----- nvinfo : EIATTR_CUDA_API_VERSION
	.align		4
        /*0000*/ 	.byte	0x04, 0x37
        /*0002*/ 	.short	(.L_9 - .L_8)
.L_8:
        /*0004*/ 	.word	0x0000007c


	//----- nvinfo : EIATTR_KPARAM_INFO
	.align		4
.L_9:
        /*0008*/ 	.byte	0x04, 0x17
        /*000a*/ 	.short	(.L_11 - .L_10)
.L_10:
        /*000c*/ 	.word	0x00000000
        /*0010*/ 	.short	0x0002
        /*0012*/ 	.short	0x0010
        /*0014*/ 	.byte	0x00, 0xf0, 0x11, 0x00


	//----- nvinfo : EIATTR_KPARAM_INFO
	.align		4
.L_11:
        /*0018*/ 	.byte	0x04, 0x17
        /*001a*/ 	.short	(.L_13 - .L_12)
.L_12:
        /*001c*/ 	.word	0x00000000
        /*0020*/ 	.short	0x0001
        /*0022*/ 	.short	0x0008
        /*0024*/ 	.byte	0x00, 0xf4, 0x21, 0x00


	//----- nvinfo : EIATTR_KPARAM_INFO
	.align		4
.L_13:
        /*0028*/ 	.byte	0x04, 0x17
        /*002a*/ 	.short	(.L_15 - .L_14)
.L_14:
        /*002c*/ 	.word	0x00000000
        /*0030*/ 	.short	0x0000
        /*0032*/ 	.short	0x0000
        /*0034*/ 	.byte	0x00, 0xf4, 0x21, 0x00


	//----- nvinfo : EIATTR_SPARSE_MMA_MASK
	.align		4
.L_15:
        /*0038*/ 	.byte	0x03, 0x50
        /*003a*/ 	.short	0x0000


	//----- nvinfo : EIATTR_MAXREG_COUNT
	.align		4
        /*003c*/ 	.byte	0x03, 0x1b
        /*003e*/ 	.short	0x00ff


	//----- nvinfo : EIATTR_EXIT_INSTR_OFFSETS
	.align		4
        /*0040*/ 	.byte	0x04, 0x1c
        /*0042*/ 	.short	(.L_17 - .L_16)


	//   ....[0]....
.L_16:
        /*0044*/ 	.word	0x00000150


	//   ....[1]....
        /*0048*/ 	.word	0x00000170


	//----- nvinfo : EIATTR_REQNTID
	.align		4
.L_17:
        /*004c*/ 	.byte	0x04, 0x10
        /*004e*/ 	.short	(.L_19 - .L_18)
.L_18:
        /*0050*/ 	.word	0x00000080
        /*0054*/ 	.word	0x00000001
        /*0058*/ 	.word	0x00000001


	//----- nvinfo : EIATTR_CRS_STACK_SIZE
	.align		4
.L_19:
        /*005c*/ 	.byte	0x04, 0x1e
        /*005e*/ 	.short	(.L_21 - .L_20)
.L_20:
        /*0060*/ 	.word	0x00000000


	//----- nvinfo : EIATTR_CBANK_PARAM_SIZE
	.align		4
.L_21:
        /*0064*/ 	.byte	0x03, 0x19
        /*0066*/ 	.short	0x0014


	//----- nvinfo : EIATTR_PARAM_CBANK
	.align		4
        /*0068*/ 	.byte	0x04, 0x0a
        /*006a*/ 	.short	(.L_23 - .L_22)
	.align		4
.L_22:
        /*006c*/ 	.word	index@(.nv.constant0.triton_poi_fused_bmm_6)
        /*0070*/ 	.short	0x0210
        /*0072*/ 	.short	0x0014


	//----- nvinfo : EIATTR_SW_WAR
	.align		4
.L_23:
        /*0074*/ 	.byte	0x04, 0x36
        /*0076*/ 	.short	(.L_25 - .L_24)
.L_24:
        /*0078*/ 	.word	0x00000008
.L_25:


//--------------------- .nv.callgraph             --------------------------
	.section	.nv.callgraph,"",@"SHT_CUDA_CALLGRAPH"
	.align	4
	.sectionentsize	8
	.align		4
        /*0000*/ 	.word	0x00000000
	.align		4
        /*0004*/ 	.word	0xffffffff
	.align		4
        /*0008*/ 	.word	0x00000000
	.align		4
        /*000c*/ 	.word	0xfffffffe
	.align		4
        /*0010*/ 	.word	0x00000000
	.align		4
        /*0014*/ 	.word	0xfffffffd
	.align		4
        /*0018*/ 	.word	0x00000000
	.align		4
        /*001c*/ 	.word	0xfffffffc


//--------------------- .text.triton_poi_fused_bmm_6 --------------------------
	.section	.text.triton_poi_fused_bmm_6,"ax",@progbits
	.align	128
        .global         triton_poi_fused_bmm_6
        .type           triton_poi_fused_bmm_6,@function
        .size           triton_poi_fused_bmm_6,(.L_x_3 - triton_poi_fused_bmm_6)
        .other          triton_poi_fused_bmm_6,@"STO_CUDA_ENTRY STV_DEFAULT"
triton_poi_fused_bmm_6:
.text.triton_poi_fused_bmm_6:
[----:B------:R-:W0:Y:S02]  /*0000*/  LDC R1, c[0x0][0x28] ;  /* 0x00000a00ff017b82 */ /* 0x000e240000000800 */
[----:B------:R-:W1:Y:S01]  /*0010*/  S2R R0, SR_TID.X ;  /* 0x0000000000007919 */ /* 0x000e620000002100 */
[----:B------:R-:W2:Y:S01]  /*0020*/  LDC.64 R4, c[0x0][0x218] ;  /* 0x00008600ff047b82 */ /* 0x000ea20000000a00 */
[----:B------:R-:W-:Y:S01]  /*0030*/  ULDC.64 UR4, c[0x0][0x208] ;  /* 0x0000820000047ab9 */ /* 0x000fe20000000a00 */
[----:B------:R-:W-:Y:S01]  /*0040*/  BSSY B0, `(.L_x_0) ;  /* 0x0000010000007945 */ /* 0x000fe20003800000 */
[----:B------:R-:W3:Y:S05]  /*0050*/  S2R R7, SR_CTAID.X ;  /* 0x0000000000077919 */ /* 0x000eea0000002500 */
[----:B------:R-:W4:Y:S01]  /*0060*/  LDC.64 R2, c[0x0][0x210] ;  /* 0x00008400ff027b82 */ /* 0x000f220000000a00 */
[----:B-1----:R-:W-:-:S04]  /*0070*/  LOP3.LUT R0, R0, 0x7f, RZ, 0xc0, !PT ;  /* 0x0000007f00007812 */ /* 0x002fc800078ec0ff */
[----:B---3--:R-:W-:-:S04]  /*0080*/  LEA R7, R7, R0, 0x7 ;  /* 0x0000000007077211 */ /* 0x008fc800078e38ff */
[C---:B------:R-:W-:Y:S01]  /*0090*/  ISETP.GE.AND P0, PT, R7.reuse, 0x1210, PT ;  /* 0x000012100700780c */ /* 0x040fe20003f06270 */
[----:B------:R-:W-:-:S04]  /*00a0*/  IMAD.HI R0, R7, 0x71625345, RZ ;  /* 0x7162534507007827 */ /* 0x000fc800078e02ff */
[----:B--2---:R-:W-:Y:S01]  /*00b0*/  IMAD.WIDE R4, R7, 0x4, R4 ;  /* 0x0000000407047825 */ /* 0x004fe200078e0204 */
[----:B------:R-:W-:-:S04]  /*00c0*/  SHF.R.U32.HI R9, RZ, 0x1f, R0 ;  /* 0x0000001fff097819 */ /* 0x000fc80000011600 */
[----:B------:R-:W-:-:S05]  /*00d0*/  LEA.HI.SX32 R0, R0, R9, 0x17 ;  /* 0x0000000900007211 */ /* 0x000fca00078fbaff */
[----:B------:R-:W-:Y:S01]  /*00e0*/  IMAD R9, R0, -0x484, R7 ;  /* 0xfffffb7c00097824 */ /* 0x000fe200078e0207 */
[----:B------:R-:W-:-:S03]  /*00f0*/  HFMA2.MMA R7, -RZ, RZ, 0, 0 ;  /* 0x00000000ff077435 */ /* 0x000fc600000001ff */
[----:B------:R-:W-:-:S04]  /*0100*/  IMAD R9, R0, 0x4a0, R9 ;  /* 0x000004a000097824 */ /* 0x000fc800078e0209 */
[----:B----4-:R-:W-:Y:S01]  /*0110*/  IMAD.WIDE R2, R9, 0x4, R2 ;  /* 0x0000000409027825 */ /* 0x010fe200078e0202 */
[----:B------:R-:W-:Y:S06]  /*0120*/  @P0 BRA `(.L_x_1) ;  /* 0x0000000000040947 */ /* 0x000fec0003800000 */
[----:B------:R1:W5:Y:S02]  /*0130*/  LDG.E R7, desc[UR4][R2.64] ;  /* 0x0000000402077981 */ /* 0x000364000c1e1900 */
.L_x_1:
[----:B------:R-:W-:Y:S05]  /*0140*/  BSYNC B0 ;  /* 0x0000000000007941 */ /* 0x000fea0003800000 */
.L_x_0:
[----:B------:R-:W-:Y:S05]  /*0150*/  @P0 EXIT ;  /* 0x000000000000094d */ /* 0x000fea0003800000 */
[----:B-----5:R-:W-:Y:S01]  /*0160*/  STG.E desc[UR4][R4.64], R7 ;  /* 0x0000000704007986 */ /* 0x020fe2000c101904 */
[----:B------:R-:W-:Y:S05]  /*0170*/  EXIT ;  /* 0x000000000000794d */ /* 0x000fea0003800000 */
.L_x_2:
[----:B------:R-:W-:-:S00]  /*0180*/  BRA `(.L_x_2) ;  /* 0xfffffffc00fc7947 */ /* 0x000fc0000383ffff */
[----:B------:R-:W-:-:S00]  /*0190*/  NOP ;  /* 0x0000000000007918 */ /* 0x000fc00000000000 */
        /* <DEDUP_REMOVED lines=14> */
.L_x_3:


//--------------------- .nv.constant0.triton_poi_fused_bmm_6 --------------------------
	.section	.nv.constant0.triton_poi_fused_bmm_6,"a",@progbits
	.sectionflags	@""
	.align	4
.nv.constant0.triton_poi_fused_bmm_6:
	.zero		548
